//
// Generated by NVIDIA NVVM Compiler
//
// Compiler Build ID: CL-36424714
// Cuda compilation tools, release 13.0, V13.0.88
// Based on NVVM 20.0.0
//

.version 9.0
.target sm_100
.address_size 64

	// .globl	_Z10Init_ArrayPii

.visible .entry _Z10Init_ArrayPii(
	.param .u64 .ptr .align 1 _Z10Init_ArrayPii_param_0,
	.param .u32 _Z10Init_ArrayPii_param_1
)
{
	.reg .pred 	%p<2>;
	.reg .b32 	%r<4>;
	.reg .b64 	%rd<5>;

	ld.param.u64 	%rd1, [_Z10Init_ArrayPii_param_0];
	ld.param.u32 	%r2, [_Z10Init_ArrayPii_param_1];
	mov.u32 	%r1, %tid.x;
	setp.ge.s32 	%p1, %r1, %r2;
	@%p1 bra 	$L__BB0_2;
	cvta.to.global.u64 	%rd2, %rd1;
	mul.wide.u32 	%rd3, %r1, 4;
	add.s64 	%rd4, %rd2, %rd3;
	mov.b32 	%r3, 2;
	st.global.u32 	[%rd4], %r3;
$L__BB0_2:
	ret;

}
	// .globl	_Z9Add_ArrayPii
.visible .entry _Z9Add_ArrayPii(
	.param .u64 .ptr .align 1 _Z9Add_ArrayPii_param_0,
	.param .u32 _Z9Add_ArrayPii_param_1
)
{
	.reg .pred 	%p<2>;
	.reg .b32 	%r<5>;
	.reg .b64 	%rd<5>;

	ld.param.u64 	%rd1, [_Z9Add_ArrayPii_param_0];
	ld.param.u32 	%r2, [_Z9Add_ArrayPii_param_1];
	mov.u32 	%r1, %tid.x;
	setp.ge.s32 	%p1, %r1, %r2;
	@%p1 bra 	$L__BB1_2;
	cvta.to.global.u64 	%rd2, %rd1;
	mul.wide.u32 	%rd3, %r1, 4;
	add.s64 	%rd4, %rd2, %rd3;
	ld.global.u32 	%r3, [%rd4];
	add.s32 	%r4, %r3, %r1;
	st.global.u32 	[%rd4], %r4;
$L__BB1_2:
	ret;

}


// ===== COMPILED SASS (sm_100) =====

	.target	sm_100

	.elftype	@"ET_EXEC"


//--------------------- .note.nv.tkinfo           --------------------------
	.section	.note.nv.tkinfo,"",@"SHT_NOTE"
	.sectionflags	@"SHF_NOTE_NV_TKINFO"
	.tkinfo
        /*0018*/ 	.word	0x00000002
        /*0030*/ 	.string	""
        /*0030*/ 	.string	"ptxas"
        /*0030*/ 	.string	"Cuda compilation tools, release 13.0, V13.0.88"
        /*0030*/ 	.string	"Build cuda_13.0.r13.0/compiler.36424714_0"
        /*0030*/ 	.string	"-arch sm_100 -m 64 "



//--------------------- .note.nv.cuinfo           --------------------------
	.section	.note.nv.cuinfo,"",@"SHT_NOTE"
	.sectionflags	@"SHF_NOTE_NV_CUINFO"
        /*0018*/ 	.short	0x0002
        /*001a*/ 	.short	0x0064
        /*001c*/ 	.short	0x0082
	.zero		2


//--------------------- .nv.info                  --------------------------
	.section	.nv.info,"",@"SHT_CUDA_INFO"
	.align	4


	//----- nvinfo : EIATTR_REGCOUNT
	.align		4
        /*0000*/ 	.byte	0x04, 0x2f
        /*0002*/ 	.short	(.L_1 - .L_0)
	.align		4
.L_0:
        /*0004*/ 	.word	index@(_Z10Init_ArrayPii)
        /*0008*/ 	.word	0x0000000a


	//----- nvinfo : EIATTR_FRAME_SIZE
	.align		4
.L_1:
        /*000c*/ 	.byte	0x04, 0x11
        /*000e*/ 	.short	(.L_3 - .L_2)
	.align		4
.L_2:
        /*0010*/ 	.word	index@(_Z10Init_ArrayPii)
        /*0014*/ 	.word	0x00000000


	//----- nvinfo : EIATTR_REGCOUNT
	.align		4
.L_3:
        /*0018*/ 	.byte	0x04, 0x2f
        /*001a*/ 	.short	(.L_5 - .L_4)
	.align		4
.L_4:
        /*001c*/ 	.word	index@(_Z9Add_ArrayPii)
        /*0020*/ 	.word	0x00000008


	//----- nvinfo : EIATTR_FRAME_SIZE
	.align		4
.L_5:
        /*0024*/ 	.byte	0x04, 0x11
        /*0026*/ 	.short	(.L_7 - .L_6)
	.align		4
.L_6:
        /*0028*/ 	.word	index@(_Z9Add_ArrayPii)
        /*002c*/ 	.word	0x00000000


	//----- nvinfo : EIATTR_MIN_STACK_SIZE
	.align		4
.L_7:
        /*0030*/ 	.byte	0x04, 0x12
        /*0032*/ 	.short	(.L_9 - .L_8)
	.align		4
.L_8:
        /*0034*/ 	.word	index@(_Z9Add_ArrayPii)
        /*0038*/ 	.word	0x00000000


	//----- nvinfo : EIATTR_MIN_STACK_SIZE
	.align		4
.L_9:
        /*003c*/ 	.byte	0x04, 0x12
        /*003e*/ 	.short	(.L_11 - .L_10)
	.align		4
.L_10:
        /*0040*/ 	.word	index@(_Z10Init_ArrayPii)
        /*0044*/ 	.word	0x00000000
.L_11:


//--------------------- .nv.compat                --------------------------
	.section	.nv.compat,"",@"SHT_CUDA_COMPAT_INFO"
	.align	4
        /*0000*/ 	.byte	0x02, 0x09, 0x00, 0x00, 0x02, 0x02, 0x01, 0x00, 0x02, 0x05, 0x05, 0x00, 0x03, 0x07, 0x01, 0x01
        /*0010*/ 	.byte	0x02, 0x03, 0x00, 0x00, 0x02, 0x06, 0x01, 0x00, 0x04, 0x0b, 0x08, 0x00, 0x09, 0x00, 0x00, 0x00
        /*0020*/ 	.byte	0x00, 0x00, 0x00, 0x00


//--------------------- .nv.info._Z9Add_ArrayPii  --------------------------
	.section	.nv.info._Z9Add_ArrayPii,"",@"SHT_CUDA_INFO"
	.sectionflags	@""
	.align	4


	//----- nvinfo : EIATTR_CUDA_API_VERSION
	.align		4
        /*0000*/ 	.byte	0x04, 0x37
        /*0002*/ 	.short	(.L_13 - .L_12)
.L_12:
        /*0004*/ 	.word	0x00000082


	//----- nvinfo : EIATTR_KPARAM_INFO
	.align		4
.L_13:
        /*0008*/ 	.byte	0x04, 0x17
        /*000a*/ 	.short	(.L_15 - .L_14)
.L_14:
        /*000c*/ 	.word	0x00000000
        /*0010*/ 	.short	0x0001
        /*0012*/ 	.short	0x0008
        /*0014*/ 	.byte	0x00, 0xf0, 0x11, 0x00


	//----- nvinfo : EIATTR_KPARAM_INFO
	.align		4
.L_15:
        /*0018*/ 	.byte	0x04, 0x17
        /*001a*/ 	.short	(.L_17 - .L_16)
.L_16:
        /*001c*/ 	.word	0x00000000
        /*0020*/ 	.short	0x0000
        /*0022*/ 	.short	0x0000
        /*0024*/ 	.byte	0x00, 0xf5, 0x21, 0x00


	//----- nvinfo : EIATTR_SPARSE_MMA_MASK
	.align		4
.L_17:
        /*0028*/ 	.byte	0x03, 0x50
        /*002a*/ 	.short	0x0000


	//----- nvinfo : EIATTR_MAXREG_COUNT
	.align		4
        /*002c*/ 	.byte	0x03, 0x1b
        /*002e*/ 	.short	0x00ff


	//----- nvinfo : EIATTR_MERCURY_ISA_VERSION
	.align		4
        /*0030*/ 	.byte	0x03, 0x5f
        /*0032*/ 	.short	0x0101


	//----- nvinfo : EIATTR_VRC_CTA_INIT_COUNT
	.align		4
        /*0034*/ 	.byte	0x02, 0x4a
	.zero		1
	.zero		1


	//----- nvinfo : EIATTR_EXIT_INSTR_OFFSETS
	.align		4
        /*0038*/ 	.byte	0x04, 0x1c
        /*003a*/ 	.short	(.L_19 - .L_18)


	//   ....[0]....
.L_18:
        /*003c*/ 	.word	0x00000040


	//   ....[1]....
        /*0040*/ 	.word	0x000000b0


	//----- nvinfo : EIATTR_CBANK_PARAM_SIZE
	.align		4
.L_19:
        /*0044*/ 	.byte	0x03, 0x19
        /*0046*/ 	.short	0x000c


	//----- nvinfo : EIATTR_PARAM_CBANK
	.align		4
        /*0048*/ 	.byte	0x04, 0x0a
        /*004a*/ 	.short	(.L_21 - .L_20)
	.align		4
.L_20:
        /*004c*/ 	.word	index@(.nv.constant0._Z9Add_ArrayPii)
        /*0050*/ 	.short	0x0380
        /*0052*/ 	.short	0x000c


	//----- nvinfo : EIATTR_SW_WAR
	.align		4
.L_21:
        /*0054*/ 	.byte	0x04, 0x36
        /*0056*/ 	.short	(.L_23 - .L_22)
.L_22:
        /*0058*/ 	.word	0x00000008
.L_23:


//--------------------- .nv.info._Z10Init_ArrayPii --------------------------
	.section	.nv.info._Z10Init_ArrayPii,"",@"SHT_CUDA_INFO"
	.sectionflags	@""
	.align	4


	//----- nvinfo : EIATTR_CUDA_API_VERSION
	.align		4
        /*0000*/ 	.byte	0x04, 0x37
        /*0002*/ 	.short	(.L_25 - .L_24)
.L_24:
        /*0004*/ 	.word	0x00000082


	//----- nvinfo : EIATTR_KPARAM_INFO
	.align		4
.L_25:
        /*0008*/ 	.byte	0x04, 0x17
        /*000a*/ 	.short	(.L_27 - .L_26)
.L_26:
        /*000c*/ 	.word	0x00000000
        /*0010*/ 	.short	0x0001
        /*0012*/ 	.short	0x0008
        /*0014*/ 	.byte	0x00, 0xf0, 0x11, 0x00


	//----- nvinfo : EIATTR_KPARAM_INFO
	.align		4
.L_27:
        /*0018*/ 	.byte	0x04, 0x17
        /*001a*/ 	.short	(.L_29 - .L_28)
.L_28:
        /*001c*/ 	.word	0x00000000
        /*0020*/ 	.short	0x0000
        /*0022*/ 	.short	0x0000
        /*0024*/ 	.byte	0x00, 0xf5, 0x21, 0x00


	//----- nvinfo : EIATTR_SPARSE_MMA_MASK
	.align		4
.L_29:
        /*0028*/ 	.byte	0x03, 0x50
        /*002a*/ 	.short	0x0000


	//----- nvinfo : EIATTR_MAXREG_COUNT
	.align		4
        /*002c*/ 	.byte	0x03, 0x1b
        /*002e*/ 	.short	0x00ff


	//----- nvinfo : EIATTR_MERCURY_ISA_VERSION
	.align		4
        /*0030*/ 	.byte	0x03, 0x5f
        /*0032*/ 	.short	0x0101


	//----- nvinfo : EIATTR_VRC_CTA_INIT_COUNT
	.align		4
        /*0034*/ 	.byte	0x02, 0x4a
	.zero		1
	.zero		1


	//----- nvinfo : EIATTR_EXIT_INSTR_OFFSETS
	.align		4
        /*0038*/ 	.byte	0x04, 0x1c
        /*003a*/ 	.short	(.L_31 - .L_30)


	//   ....[0]....
.L_30:
        /*003c*/ 	.word	0x00000040


	//   ....[1]....
        /*0040*/ 	.word	0x000000a0


	//----- nvinfo : EIATTR_CBANK_PARAM_SIZE
	.align		4
.L_31:
        /*0044*/ 	.byte	0x03, 0x19
        /*0046*/ 	.short	0x000c


	//----- nvinfo : EIATTR_PARAM_CBANK
	.align		4
        /*0048*/ 	.byte	0x04, 0x0a
        /*004a*/ 	.short	(.L_33 - .L_32)
	.align		4
.L_32:
        /*004c*/ 	.word	index@(.nv.constant0._Z10Init_ArrayPii)
        /*0050*/ 	.short	0x0380
        /*0052*/ 	.short	0x000c


	//----- nvinfo : EIATTR_SW_WAR
	.align		4
.L_33:
        /*0054*/ 	.byte	0x04, 0x36
        /*0056*/ 	.short	(.L_35 - .L_34)
.L_34:
        /*0058*/ 	.word	0x00000008
.L_35:


//--------------------- .nv.callgraph             --------------------------
	.section	.nv.callgraph,"",@"SHT_CUDA_CALLGRAPH"
	.align	4
	.sectionentsize	8
	.align		4
        /*0000*/ 	.word	0x00000000
	.align		4
        /*0004*/ 	.word	0xffffffff
	.align		4
        /*0008*/ 	.word	0x00000000
	.align		4
        /*000c*/ 	.word	0xfffffffe
	.align		4
        /*0010*/ 	.word	0x00000000
	.align		4
        /*0014*/ 	.word	0xfffffffd
	.align		4
        /*0018*/ 	.word	0x00000000
	.align		4
        /*001c*/ 	.word	0xfffffffc


//--------------------- .text._Z9Add_ArrayPii     --------------------------
	.section	.text._Z9Add_ArrayPii,"ax",@progbits
	.align	128
        .global         _Z9Add_ArrayPii
        .type           _Z9Add_ArrayPii,@function
        .size           _Z9Add_ArrayPii,(.L_x_2 - _Z9Add_ArrayPii)
        .other          _Z9Add_ArrayPii,@"STO_CUDA_ENTRY STV_DEFAULT"
_Z9Add_ArrayPii:
.text._Z9Add_ArrayPii:
[----:B------:R-:W-:Y:S01]  /*0000*/  LDC R1, c[0x0][0x37c] ;  /* 0x0000df00ff017b82 */ /* 0x000fe20000000800 */
[----:B------:R-:W0:Y:S01]  /*0010*/  S2R R5, SR_TID.X ;  /* 0x0000000000057919 */ /* 0x000e220000002100 */
[----:B------:R-:W0:Y:S02]  /*0020*/  LDCU UR4, c[0x0][0x388] ;  /* 0x00007100ff0477ac */ /* 0x000e240008000800 */
[----:B0-----:R-:W-:-:S13]  /*0030*/  ISETP.GE.AND P0, PT, R5, UR4, PT ;  /* 0x0000000405007c0c */ /* 0x001fda000bf06270 */
[----:B------:R-:W-:Y:S05]  /*0040*/  @P0 EXIT ;  /* 0x000000000000094d */ /* 0x000fea0003800000 */
[----:B------:R-:W0:Y:S01]  /*0050*/  LDC.64 R2, c[0x0][0x380] ;  /* 0x0000e000ff027b82 */ /* 0x000e220000000a00 */
[----:B------:R-:W1:Y:S01]  /*0060*/  LDCU.64 UR4, c[0x0][0x358] ;  /* 0x00006b00ff0477ac */ /* 0x000e620008000a00 */
[----:B0-----:R-:W-:-:S05]  /*0070*/  IMAD.WIDE.U32 R2, R5, 0x4, R2 ;  /* 0x0000000405027825 */ /* 0x001fca00078e0002 */
[----:B-1----:R-:W2:Y:S02]  /*0080*/  LDG.E R0, desc[UR4][R2.64] ;  /* 0x0000000402007981 */ /* 0x002ea4000c1e1900 */
[----:B--2---:R-:W-:-:S05]  /*0090*/  IADD3 R5, PT, PT, R0, R5, RZ ;  /* 0x0000000500057210 */ /* 0x004fca0007ffe0ff */
[----:B------:R-:W-:Y:S01]  /*00a0*/  STG.E desc[UR4][R2.64], R5 ;  /* 0x0000000502007986 */ /* 0x000fe2000c101904 */
[----:B------:R-:W-:Y:S05]  /*00b0*/  EXIT ;  /* 0x000000000000794d */ /* 0x000fea0003800000 */
.L_x_0:
[----:B------:R-:W-:-:S00]  /*00c0*/  BRA `(.L_x_0) ;  /* 0xfffffffc00fc7947 */ /* 0x000fc0000383ffff */
[----:B------:R-:W-:-:S00]  /*00d0*/  NOP ;  /* 0x0000000000007918 */ /* 0x000fc00000000000 */
        /* <DEDUP_REMOVED lines=10> */
.L_x_2:


//--------------------- .text._Z10Init_ArrayPii   --------------------------
	.section	.text._Z10Init_ArrayPii,"ax",@progbits
	.align	128
        .global         _Z10Init_ArrayPii
        .type           _Z10Init_ArrayPii,@function
        .size           _Z10Init_ArrayPii,(.L_x_3 - _Z10Init_ArrayPii)
        .other          _Z10Init_ArrayPii,@"STO_CUDA_ENTRY STV_DEFAULT"
_Z10Init_ArrayPii:
.text._Z10Init_ArrayPii:
[----:B------:R-:W-:Y:S01]  /*0000*/  LDC R1, c[0x0][0x37c] ;  /* 0x0000df00ff017b82 */ /* 0x000fe20000000800 */
[----:B------:R-:W0:Y:S01]  /*0010*/  S2R R5, SR_TID.X ;  /* 0x0000000000057919 */ /* 0x000e220000002100 */
[----:B------:R-:W0:Y:S02]  /*0020*/  LDCU UR4, c[0x0][0x388] ;  /* 0x00007100ff0477ac */ /* 0x000e240008000800 */
[----:B0-----:R-:W-:-:S13]  /*0030*/  ISETP.GE.AND P0, PT, R5, UR4, PT ;  /* 0x0000000405007c0c */ /* 0x001fda000bf06270 */
[----:B------:R-:W-:Y:S05]  /*0040*/  @P0 EXIT ;  /* 0x000000000000094d */ /* 0x000fea0003800000 */
[----:B------:R-:W0:Y:S01]  /*0050*/  LDC.64 R2, c[0x0][0x380] ;  /* 0x0000e000ff027b82 */ /* 0x000e220000000a00 */
[----:B------:R-:W1:Y:S01]  /*0060*/  LDCU.64 UR4, c[0x0][0x358] ;  /* 0x00006b00ff0477ac */ /* 0x000e620008000a00 */
[----:B------:R-:W-:Y:S02]  /*0070*/  HFMA2 R7, -RZ, RZ, 0, 1.1920928955078125e-07 ;  /* 0x00000002ff077431 */ /* 0x000fe400000001ff */
[----:B0-----:R-:W-:-:S05]  /*0080*/  IMAD.WIDE.U32 R2, R5, 0x4, R2 ;  /* 0x0000000405027825 */ /* 0x001fca00078e0002 */
[----:B-1----:R-:W-:Y:S01]  /*0090*/  STG.E desc[UR4][R2.64], R7 ;  /* 0x0000000702007986 */ /* 0x002fe2000c101904 */
[----:B------:R-:W-:Y:S05]  /*00a0*/  EXIT ;  /* 0x000000000000794d */ /* 0x000fea0003800000 */
.L_x_1:
        /* <DEDUP_REMOVED lines=13> */
.L_x_3:


//--------------------- .nv.shared.reserved.0     --------------------------
	.section	.nv.shared.reserved.0,"aw",@nobits
	.weak		__nv_reservedSMEM_offset_0_alias
	.size		__nv_reservedSMEM_offset_0_alias, 0, 64
	.other		__nv_reservedSMEM_offset_0_alias,@"STO_CUDA_RESERVED_SHARED STV_DEFAULT"
__nv_reservedSMEM_offset_0_alias:
	.zero		0
	.zero		64


//--------------------- .nv.constant0._Z9Add_ArrayPii --------------------------
	.section	.nv.constant0._Z9Add_ArrayPii,"a",@progbits
	.sectionflags	@""
	.align	4
.nv.constant0._Z9Add_ArrayPii:
	.zero		908


//--------------------- .nv.constant0._Z10Init_ArrayPii --------------------------
	.section	.nv.constant0._Z10Init_ArrayPii,"a",@progbits
	.sectionflags	@""
	.align	4
.nv.constant0._Z10Init_ArrayPii:
	.zero		908


//--------------------- SYMBOLS --------------------------

	.type		.nv.reservedSmem.offset0,@object
	.size		.nv.reservedSmem.offset0,0x4
